	.headerflags	@"EF_CUDA_TEXMODE_UNIFIED EF_CUDA_64BIT_ADDRESS EF_CUDA_ACCELERATORS EF_CUDA_SM90 EF_CUDA_VIRTUAL_SM(EF_CUDA_SM90)"
	.elftype	@"ET_EXEC"


//--------------------- .nv.info                  --------------------------
	.section	.nv.info,"",@"SHT_CUDA_INFO"
	.align	4


	//----- nvinfo : EIATTR_REGCOUNT
	.align		4
        /*0000*/ 	.byte	0x04, 0x2f
        /*0002*/ 	.short	(.L_3 - .L_2)
	.align		4
.L_2:
        /*0004*/ 	.word	index@(triton_poi_fused__native_batch_norm_legit_no_training_relu_5)
        /*0008*/ 	.word	0x00000012


	//----- nvinfo : EIATTR_MIN_STACK_SIZE
	.align		4
.L_3:
        /*000c*/ 	.byte	0x04, 0x12
        /*000e*/ 	.short	(.L_5 - .L_4)
	.align		4
.L_4:
        /*0010*/ 	.word	index@(triton_poi_fused__native_batch_norm_legit_no_training_relu_5)
        /*0014*/ 	.word	0x00000000


	//----- nvinfo : EIATTR_FRAME_SIZE
	.align		4
.L_5:
        /*0018*/ 	.byte	0x04, 0x11
        /*001a*/ 	.short	(.L_7 - .L_6)
	.align		4
.L_6:
        /*001c*/ 	.word	index@(triton_poi_fused__native_batch_norm_legit_no_training_relu_5)
        /*0020*/ 	.word	0x00000000


	//----- nvinfo : EIATTR_MIN_STACK_SIZE
	.align		4
.L_7:
        /*0024*/ 	.byte	0x04, 0x12
        /*0026*/ 	.short	(.L_9 - .L_8)
	.align		4
.L_8:
        /*0028*/ 	.word	index@(triton_poi_fused__native_batch_norm_legit_no_training_relu_5)
        /*002c*/ 	.word	0x00000000
.L_9:


//--------------------- .nv.info.triton_poi_fused__native_batch_norm_legit_no_training_relu_5 --------------------------
	.section	.nv.info.triton_poi_fused__native_batch_norm_legit_no_training_relu_5,"",@"SHT_CUDA_INFO"
	.sectionflags	@""
	.align	4


	//----- nvinfo : EIATTR_CUDA_API_VERSION
	.align		4
        /*0000*/ 	.byte	0x04, 0x37
        /*0002*/ 	.short	(.L_11 - .L_10)
.L_10:
        /*0004*/ 	.word	0x0000007c


	//----- nvinfo : EIATTR_KPARAM_INFO
	.align		4
.L_11:
        /*0008*/ 	.byte	0x04, 0x17
        /*000a*/ 	.short	(.L_13 - .L_12)
.L_12:
        /*000c*/ 	.word	0x00000000
        /*0010*/ 	.short	0x0006
        /*0012*/ 	.short	0x0030
        /*0014*/ 	.byte	0x00, 0xf0, 0x11, 0x00


	//----- nvinfo : EIATTR_KPARAM_INFO
	.align		4
.L_13:
        /*0018*/ 	.byte	0x04, 0x17
        /*001a*/ 	.short	(.L_15 - .L_14)
.L_14:
        /*001c*/ 	.word	0x00000000
        /*0020*/ 	.short	0x0005
        /*0022*/ 	.short	0x0028
        /*0024*/ 	.byte	0x00, 0xf4, 0x21, 0x00


	//----- nvinfo : EIATTR_KPARAM_INFO
	.align		4
.L_15:
        /*0028*/ 	.byte	0x04, 0x17
        /*002a*/ 	.short	(.L_17 - .L_16)
.L_16:
        /*002c*/ 	.word	0x00000000
        /*0030*/ 	.short	0x0004
        /*0032*/ 	.short	0x0020
        /*0034*/ 	.byte	0x00, 0xf4, 0x21, 0x00


	//----- nvinfo : EIATTR_KPARAM_INFO
	.align		4
.L_17:
        /*0038*/ 	.byte	0x04, 0x17
        /*003a*/ 	.short	(.L_19 - .L_18)
.L_18:
        /*003c*/ 	.word	0x00000000
        /*0040*/ 	.short	0x0003
        /*0042*/ 	.short	0x0018
        /*0044*/ 	.byte	0x00, 0xf4, 0x21, 0x00


	//----- nvinfo : EIATTR_KPARAM_INFO
	.align		4
.L_19:
        /*0048*/ 	.byte	0x04, 0x17
        /*004a*/ 	.short	(.L_21 - .L_20)
.L_20:
        /*004c*/ 	.word	0x00000000
        /*0050*/ 	.short	0x0002
        /*0052*/ 	.short	0x0010
        /*0054*/ 	.byte	0x00, 0xf4, 0x21, 0x00


	//----- nvinfo : EIATTR_KPARAM_INFO
	.align		4
.L_21:
        /*0058*/ 	.byte	0x04, 0x17
        /*005a*/ 	.short	(.L_23 - .L_22)
.L_22:
        /*005c*/ 	.word	0x00000000
        /*0060*/ 	.short	0x0001
        /*0062*/ 	.short	0x0008
        /*0064*/ 	.byte	0x00, 0xf4, 0x21, 0x00


	//----- nvinfo : EIATTR_KPARAM_INFO
	.align		4
.L_23:
        /*0068*/ 	.byte	0x04, 0x17
        /*006a*/ 	.short	(.L_25 - .L_24)
.L_24:
        /*006c*/ 	.word	0x00000000
        /*0070*/ 	.short	0x0000
        /*0072*/ 	.short	0x0000
        /*0074*/ 	.byte	0x00, 0xf4, 0x21, 0x00


	//----- nvinfo : EIATTR_SPARSE_MMA_MASK
	.align		4
.L_25:
        /*0078*/ 	.byte	0x03, 0x50
        /*007a*/ 	.short	0x0000


	//----- nvinfo : EIATTR_MAXREG_COUNT
	.align		4
        /*007c*/ 	.byte	0x03, 0x1b
        /*007e*/ 	.short	0x00ff


	//----- nvinfo : EIATTR_EXIT_INSTR_OFFSETS
	.align		4
        /*0080*/ 	.byte	0x04, 0x1c
        /*0082*/ 	.short	(.L_27 - .L_26)


	//   ....[0]....
.L_26:
        /*0084*/ 	.word	0x000003d0


	//----- nvinfo : EIATTR_REQNTID
	.align		4
.L_27:
        /*0088*/ 	.byte	0x04, 0x10
        /*008a*/ 	.short	(.L_29 - .L_28)
.L_28:
        /*008c*/ 	.word	0x00000080
        /*0090*/ 	.word	0x00000001
        /*0094*/ 	.word	0x00000001


	//----- nvinfo : EIATTR_CBANK_PARAM_SIZE
	.align		4
.L_29:
        /*0098*/ 	.byte	0x03, 0x19
        /*009a*/ 	.short	0x0034


	//----- nvinfo : EIATTR_PARAM_CBANK
	.align		4
        /*009c*/ 	.byte	0x04, 0x0a
        /*009e*/ 	.short	(.L_31 - .L_30)
	.align		4
.L_30:
        /*00a0*/ 	.word	index@(.nv.constant0.triton_poi_fused__native_batch_norm_legit_no_training_relu_5)
        /*00a4*/ 	.short	0x0210
        /*00a6*/ 	.short	0x0034


	//----- nvinfo : EIATTR_SW_WAR
	.align		4
.L_31:
        /*00a8*/ 	.byte	0x04, 0x36
        /*00aa*/ 	.short	(.L_33 - .L_32)
.L_32:
        /*00ac*/ 	.word	0x00000008
.L_33:


//--------------------- .nv.callgraph             --------------------------
	.section	.nv.callgraph,"",@"SHT_CUDA_CALLGRAPH"
	.align	4
	.sectionentsize	8
	.align		4
        /*0000*/ 	.word	0x00000000
	.align		4
        /*0004*/ 	.word	0xffffffff
	.align		4
        /*0008*/ 	.word	0x00000000
	.align		4
        /*000c*/ 	.word	0xfffffffe
	.align		4
        /*0010*/ 	.word	0x00000000
	.align		4
        /*0014*/ 	.word	0xfffffffd
	.align		4
        /*0018*/ 	.word	0x00000000
	.align		4
        /*001c*/ 	.word	0xfffffffc


//--------------------- .nv.constant4             --------------------------
	.section	.nv.constant4,"a",@progbits
	.align	8
	.align		8
.nv.constant4:
        /*0000*/ 	.dword	_$_str
	.align		8
        /*0008*/ 	.dword	_$_str_$_2


//--------------------- .text.triton_poi_fused__native_batch_norm_legit_no_training_relu_5 --------------------------
	.section	.text.triton_poi_fused__native_batch_norm_legit_no_training_relu_5,"ax",@progbits
	.align	128
        .global         triton_poi_fused__native_batch_norm_legit_no_training_relu_5
        .type           triton_poi_fused__native_batch_norm_legit_no_training_relu_5,@function
        .size           triton_poi_fused__native_batch_norm_legit_no_training_relu_5,(.L_x_1 - triton_poi_fused__native_batch_norm_legit_no_training_relu_5)
        .other          triton_poi_fused__native_batch_norm_legit_no_training_relu_5,@"STO_CUDA_ENTRY STV_DEFAULT"
triton_poi_fused__native_batch_norm_legit_no_training_relu_5:
.text.triton_poi_fused__native_batch_norm_legit_no_training_relu_5:
[----:B------:R-:W-:Y:S01]  /*0000*/  LDC R1, c[0x0][0x28] ;  /* 0x00000a00ff017b82 */ /* 0x000fe20000000800 */
[----:B------:R-:W1:Y:S07]  /*0010*/  S2R R0, SR_TID.X ;  /* 0x0000000000007919 */ /* 0x000e6e0000002100 */
[----:B------:R-:W2:Y:S01]  /*0020*/  LDC.64 R2, c[0x0][0x220] ;  /* 0x00008800ff027b82 */ /* 0x000ea20000000a00 */
[----:B------:R-:W-:Y:S01]  /*0030*/  ULDC.64 UR4, c[0x0][0x208] ;  /* 0x0000820000047ab9 */ /* 0x000fe20000000a00 */
[----:B------:R-:W3:Y:S06]  /*0040*/  S2R R7, SR_CTAID.X ;  /* 0x0000000000077919 */ /* 0x000eec0000002500 */
[----:B------:R-:W4:Y:S08]  /*0050*/  LDC.64 R8, c[0x0][0x228] ;  /* 0x00008a00ff087b82 */ /* 0x000f300000000a00 */
[----:B------:R-:W5:Y:S01]  /*0060*/  LDC.64 R10, c[0x0][0x230] ;  /* 0x00008c00ff0a7b82 */ /* 0x000f620000000a00 */
[----:B-1----:R-:W-:-:S02]  /*0070*/  SHF.L.U32 R0, R0, 0x1, RZ ;  /* 0x0000000100007819 */ /* 0x002fc400000006ff */
[----:B---3--:R-:W-:Y:S02]  /*0080*/  SHF.R.S32.HI R5, RZ, 0x17, R7 ;  /* 0x00000017ff057819 */ /* 0x008fe40000011407 */
[----:B------:R-:W-:Y:S02]  /*0090*/  LOP3.LUT R0, R0, 0xfe, RZ, 0xc0, !PT ;  /* 0x000000fe00007812 */ /* 0x000fe400078ec0ff */
[----:B------:R-:W-:Y:S02]  /*00a0*/  SGXT R5, R5, 0x1 ;  /* 0x000000010505781a */ /* 0x000fe40000000200 */
[----:B------:R-:W-:Y:S02]  /*00b0*/  LEA R0, R7, R0, 0x8 ;  /* 0x0000000007007211 */ /* 0x000fe400078e40ff */
[----:B------:R-:W1:Y:S02]  /*00c0*/  LDC.64 R6, c[0x0][0x218] ;  /* 0x00008600ff067b82 */ /* 0x000e640000000a00 */
[----:B------:R-:W-:-:S04]  /*00d0*/  LEA.HI R5, R5, R0, RZ, 0x5 ;  /* 0x0000000005057211 */ /* 0x000fc800078f28ff */
[----:B------:R-:W-:-:S04]  /*00e0*/  LOP3.LUT R5, R5, 0xffffffe0, RZ, 0xc0, !PT ;  /* 0xffffffe005057812 */ /* 0x000fc800078ec0ff */
[----:B------:R-:W-:Y:S02]  /*00f0*/  IADD3 R13, R0, -R5, RZ ;  /* 0x80000005000d7210 */ /* 0x000fe40007ffe0ff */
[----:B------:R-:W3:Y:S03]  /*0100*/  LDC.64 R4, c[0x0][0x210] ;  /* 0x00008400ff047b82 */ /* 0x000ee60000000a00 */
[----:B--2---:R-:W-:-:S06]  /*0110*/  IMAD.WIDE R2, R13, 0x4, R2 ;  /* 0x000000040d027825 */ /* 0x004fcc00078e0202 */
[----:B------:R-:W2:Y:S01]  /*0120*/  LDG.E.EL.64 R2, desc[UR4][R2.64] ;  /* 0x0000000402027981 */ /* 0x000ea2000c2e1b00 */
[----:B-1----:R-:W-:-:S04]  /*0130*/  IMAD.WIDE R6, R13, 0x4, R6 ;  /* 0x000000040d067825 */ /* 0x002fc800078e0206 */
[C---:B----4-:R-:W-:Y:S02]  /*0140*/  IMAD.WIDE R8, R13.reuse, 0x4, R8 ;  /* 0x000000040d087825 */ /* 0x050fe400078e0208 */
[----:B------:R-:W4:Y:S02]  /*0150*/  LDG.E.EL.64 R6, desc[UR4][R6.64] ;  /* 0x0000000406067981 */ /* 0x000f24000c2e1b00 */
[----:B-----5:R-:W-:Y:S02]  /*0160*/  IMAD.WIDE R10, R13, 0x4, R10 ;  /* 0x000000040d0a7825 */ /* 0x020fe400078e020a */
[----:B------:R-:W5:Y:S02]  /*0170*/  LDG.E.EL.64 R8, desc[UR4][R8.64] ;  /* 0x0000000408087981 */ /* 0x000f64000c2e1b00 */
[----:B---3--:R-:W-:Y:S02]  /*0180*/  IMAD.WIDE R4, R0, 0x4, R4 ;  /* 0x0000000400047825 */ /* 0x008fe400078e0204 */
[----:B------:R-:W5:Y:S04]  /*0190*/  LDG.E.EL.64 R10, desc[UR4][R10.64] ;  /* 0x000000040a0a7981 */ /* 0x000f68000c2e1b00 */
[----:B------:R-:W4:Y:S01]  /*01a0*/  LDG.E.64 R4, desc[UR4][R4.64] ;  /* 0x0000000404047981 */ /* 0x000f22000c1e1b00 */
[----:B------:R-:W-:Y:S01]  /*01b0*/  HFMA2.MMA R14, -RZ, RZ, 1.625, 0 ;  /* 0x3e800000ff0e7435 */ /* 0x000fe200000001ff */
[----:B--2---:R-:W-:Y:S01]  /*01c0*/  FADD R2, R2, 9.9999997473787516356e-06 ;  /* 0x3727c5ac02027421 */ /* 0x004fe20000000000 */
[----:B------:R-:W-:-:S03]  /*01d0*/  FADD R3, R3, 9.9999997473787516356e-06 ;  /* 0x3727c5ac03037421 */ /* 0x000fc60000000000 */
[----:B------:R-:W1:Y:S08]  /*01e0*/  MUFU.SQRT R12, R2 ;  /* 0x00000002000c7308 */ /* 0x000e700000002000 */
[----:B------:R2:W3:Y:S01]  /*01f0*/  MUFU.SQRT R13, R3 ;  /* 0x00000003000d7308 */ /* 0x0004e20000002000 */
[C---:B-1----:R-:W-:Y:S02]  /*0200*/  FSETP.GT.AND P0, PT, R12.reuse, 8.50705917302346158658e+37, PT ;  /* 0x7e8000000c00780b */ /* 0x042fe40003f04000 */
[----:B------:R-:W-:Y:S01]  /*0210*/  FSETP.GEU.AND P2, PT, R12, 1.175494350822287508e-38, PT ;  /* 0x008000000c00780b */ /* 0x000fe20003f4e000 */
[----:B--2---:R-:W1:Y:S01]  /*0220*/  LDC.64 R2, c[0x0][0x238] ;  /* 0x00008e00ff027b82 */ /* 0x004e620000000a00 */
[----:B---3--:R-:W-:-:S02]  /*0230*/  FSETP.GT.AND P1, PT, R13, 8.50705917302346158658e+37, PT ;  /* 0x7e8000000d00780b */ /* 0x008fc40003f24000 */
[----:B------:R-:W-:-:S07]  /*0240*/  FSETP.GEU.AND P3, PT, R13, 1.175494350822287508e-38, PT ;  /* 0x008000000d00780b */ /* 0x000fce0003f6e000 */
[----:B------:R-:W-:-:S04]  /*0250*/  @P0 FMUL R12, R12, 0.25 ;  /* 0x3e8000000c0c0820 */ /* 0x000fc80000400000 */
[----:B------:R-:W-:Y:S01]  /*0260*/  @!P2 FMUL R12, R12, 16777216 ;  /* 0x4b8000000c0ca820 */ /* 0x000fe20000400000 */
[----:B------:R-:W-:-:S04]  /*0270*/  @P1 FMUL R13, R13, 0.25 ;  /* 0x3e8000000d0d1820 */ /* 0x000fc80000400000 */
[----:B------:R-:W-:Y:S01]  /*0280*/  @!P3 FMUL R13, R13, 16777216 ;  /* 0x4b8000000d0db820 */ /* 0x000fe20000400000 */
[----:B------:R-:W2:Y:S01]  /*0290*/  MUFU.RCP R12, R12 ;  /* 0x0000000c000c7308 */ /* 0x000ea20000001000 */
[----:B------:R-:W-:-:S07]  /*02a0*/  FSEL R15, R14, 1, P0 ;  /* 0x3f8000000e0f7808 */ /* 0x000fce0000000000 */
[----:B------:R-:W3:Y:S01]  /*02b0*/  MUFU.RCP R13, R13 ;  /* 0x0000000d000d7308 */ /* 0x000ee20000001000 */
[----:B------:R-:W-:Y:S01]  /*02c0*/  FSEL R14, R14, 1, P1 ;  /* 0x3f8000000e0e7808 */ /* 0x000fe20000800000 */
[----:B------:R-:W-:-:S04]  /*02d0*/  @!P2 FMUL R15, R15, 16777216 ;  /* 0x4b8000000f0fa820 */ /* 0x000fc80000400000 */
[----:B------:R-:W-:Y:S01]  /*02e0*/  @!P3 FMUL R14, R14, 16777216 ;  /* 0x4b8000000e0eb820 */ /* 0x000fe20000400000 */
[----:B----4-:R-:W-:Y:S01]  /*02f0*/  FADD R5, R5, -R7 ;  /* 0x8000000705057221 */ /* 0x010fe20000000000 */
[----:B------:R-:W-:Y:S01]  /*0300*/  FADD R4, R4, -R6 ;  /* 0x8000000604047221 */ /* 0x000fe20000000000 */
[----:B--2---:R-:W-:Y:S01]  /*0310*/  FMUL R15, R12, R15 ;  /* 0x0000000f0c0f7220 */ /* 0x004fe20000400000 */
[----:B---3--:R-:W-:-:S03]  /*0320*/  FMUL R14, R13, R14 ;  /* 0x0000000e0d0e7220 */ /* 0x008fc60000400000 */
[----:B------:R-:W-:Y:S01]  /*0330*/  FMUL R15, R4, R15 ;  /* 0x0000000f040f7220 */ /* 0x000fe20000400000 */
[----:B------:R-:W-:-:S03]  /*0340*/  FMUL R14, R5, R14 ;  /* 0x0000000e050e7220 */ /* 0x000fc60000400000 */
[----:B-----5:R-:W-:Y:S01]  /*0350*/  FFMA R8, R8, R15, R10 ;  /* 0x0000000f08087223 */ /* 0x020fe2000000000a */
[----:B------:R-:W-:-:S04]  /*0360*/  FFMA R9, R9, R14, R11 ;  /* 0x0000000e09097223 */ /* 0x000fc8000000000b */
[----:B------:R-:W-:Y:S02]  /*0370*/  FSETP.GEU.AND P0, PT, R8, RZ, PT ;  /* 0x000000ff0800720b */ /* 0x000fe40003f0e000 */
[C---:B------:R-:W-:Y:S01]  /*0380*/  FSETP.GEU.AND P1, PT, R9.reuse, RZ, PT ;  /* 0x000000ff0900720b */ /* 0x040fe20003f2e000 */
[----:B-1----:R-:W-:Y:S01]  /*0390*/  IMAD.WIDE R2, R0, 0x4, R2 ;  /* 0x0000000400027825 */ /* 0x002fe200078e0202 */
[----:B------:R-:W-:Y:S02]  /*03a0*/  FSEL R8, R8, RZ, P0 ;  /* 0x000000ff08087208 */ /* 0x000fe40000000000 */
[----:B------:R-:W-:-:S05]  /*03b0*/  FSEL R9, R9, RZ, P1 ;  /* 0x000000ff09097208 */ /* 0x000fca0000800000 */
[----:B------:R-:W-:Y:S01]  /*03c0*/  STG.E.64 desc[UR4][R2.64], R8 ;  /* 0x0000000802007986 */ /* 0x000fe2000c101b04 */
[----:B------:R-:W-:Y:S05]  /*03d0*/  EXIT ;  /* 0x000000000000794d */ /* 0x000fea0003800000 */
.L_x_0:
[----:B------:R-:W-:-:S00]  /*03e0*/  BRA `(.L_x_0) ;  /* 0xfffffffc00fc7947 */ /* 0x000fc0000383ffff */
[----:B------:R-:W-:-:S00]  /*03f0*/  NOP ;  /* 0x0000000000007918 */ /* 0x000fc00000000000 */
        /* <DEDUP_REMOVED lines=8> */
.L_x_1:


//--------------------- .nv.global.init           --------------------------
	.section	.nv.global.init,"aw",@progbits
.nv.global.init:
	.type		_$_str,@object
	.size		_$_str,(_$_str_$_2 - _$_str)
_$_str:
        /*0000*/ 	.byte	0x5f, 0x5f, 0x43, 0x55, 0x44, 0x41, 0x5f, 0x46, 0x54, 0x5a, 0x00
	.type		_$_str_$_2,@object
	.size		_$_str_$_2,(.L_1 - _$_str_$_2)
_$_str_$_2:
        /*000b*/ 	.byte	0x5f, 0x5f, 0x43, 0x55, 0x44, 0x41, 0x5f, 0x50, 0x52, 0x45, 0x43, 0x5f, 0x53, 0x51, 0x52, 0x54
        /*001b*/ 	.byte	0x00
.L_1:


//--------------------- .nv.constant0.triton_poi_fused__native_batch_norm_legit_no_training_relu_5 --------------------------
	.section	.nv.constant0.triton_poi_fused__native_batch_norm_legit_no_training_relu_5,"a",@progbits
	.sectionflags	@""
	.align	4
.nv.constant0.triton_poi_fused__native_batch_norm_legit_no_training_relu_5:
	.zero		580
